//
// Generated by NVIDIA NVVM Compiler
//
// Compiler Build ID: CL-36424714
// Cuda compilation tools, release 13.0, V13.0.88
// Based on NVVM 20.0.0
//

.version 9.0
.target sm_100
.address_size 64

	// .globl	_Z22colorToGrayscaleKernelPhS_ii

.visible .entry _Z22colorToGrayscaleKernelPhS_ii(
	.param .u64 .ptr .align 1 _Z22colorToGrayscaleKernelPhS_ii_param_0,
	.param .u64 .ptr .align 1 _Z22colorToGrayscaleKernelPhS_ii_param_1,
	.param .u32 _Z22colorToGrayscaleKernelPhS_ii_param_2,
	.param .u32 _Z22colorToGrayscaleKernelPhS_ii_param_3
)
{
	.reg .pred 	%p<4>;
	.reg .b16 	%rs<4>;
	.reg .b32 	%r<16>;
	.reg .b32 	%f<7>;
	.reg .b64 	%rd<9>;

	ld.param.u64 	%rd1, [_Z22colorToGrayscaleKernelPhS_ii_param_0];
	ld.param.u64 	%rd2, [_Z22colorToGrayscaleKernelPhS_ii_param_1];
	ld.param.u32 	%r3, [_Z22colorToGrayscaleKernelPhS_ii_param_2];
	ld.param.u32 	%r4, [_Z22colorToGrayscaleKernelPhS_ii_param_3];
	mov.u32 	%r6, %ntid.x;
	mov.u32 	%r7, %ctaid.x;
	mov.u32 	%r8, %tid.x;
	mad.lo.s32 	%r1, %r6, %r7, %r8;
	mov.u32 	%r9, %ntid.y;
	mov.u32 	%r10, %ctaid.y;
	mov.u32 	%r11, %tid.y;
	mad.lo.s32 	%r12, %r9, %r10, %r11;
	setp.ge.s32 	%p1, %r1, %r3;
	setp.ge.s32 	%p2, %r12, %r4;
	or.pred  	%p3, %p1, %p2;
	@%p3 bra 	$L__BB0_2;
	cvta.to.global.u64 	%rd3, %rd2;
	cvta.to.global.u64 	%rd4, %rd1;
	mad.lo.s32 	%r13, %r3, %r12, %r1;
	mul.lo.s32 	%r14, %r13, 3;
	cvt.s64.s32 	%rd5, %r14;
	add.s64 	%rd6, %rd3, %rd5;
	ld.global.u8 	%rs1, [%rd6];
	ld.global.u8 	%rs2, [%rd6+1];
	ld.global.u8 	%rs3, [%rd6+2];
	cvt.rn.f32.u16 	%f1, %rs1;
	cvt.rn.f32.u16 	%f2, %rs2;
	mul.f32 	%f3, %f2, 0f3F3851EC;
	fma.rn.f32 	%f4, %f1, 0f3E570A3D, %f3;
	cvt.rn.f32.u16 	%f5, %rs3;
	fma.rn.f32 	%f6, %f5, 0f3D8F5C29, %f4;
	cvt.rzi.u32.f32 	%r15, %f6;
	cvt.s64.s32 	%rd7, %r13;
	add.s64 	%rd8, %rd4, %rd7;
	st.global.u8 	[%rd8], %r15;
$L__BB0_2:
	ret;

}


// ===== COMPILED SASS (sm_100) =====

	.target	sm_100

	.elftype	@"ET_EXEC"


//--------------------- .note.nv.tkinfo           --------------------------
	.section	.note.nv.tkinfo,"",@"SHT_NOTE"
	.sectionflags	@"SHF_NOTE_NV_TKINFO"
	.tkinfo
        /*0018*/ 	.word	0x00000002
        /*0030*/ 	.string	""
        /*0030*/ 	.string	"ptxas"
        /*0030*/ 	.string	"Cuda compilation tools, release 13.0, V13.0.88"
        /*0030*/ 	.string	"Build cuda_13.0.r13.0/compiler.36424714_0"
        /*0030*/ 	.string	"-arch sm_100 -m 64 "



//--------------------- .note.nv.cuinfo           --------------------------
	.section	.note.nv.cuinfo,"",@"SHT_NOTE"
	.sectionflags	@"SHF_NOTE_NV_CUINFO"
        /*0018*/ 	.short	0x0002
        /*001a*/ 	.short	0x0064
        /*001c*/ 	.short	0x0082
	.zero		2


//--------------------- .nv.info                  --------------------------
	.section	.nv.info,"",@"SHT_CUDA_INFO"
	.align	4


	//----- nvinfo : EIATTR_REGCOUNT
	.align		4
        /*0000*/ 	.byte	0x04, 0x2f
        /*0002*/ 	.short	(.L_1 - .L_0)
	.align		4
.L_0:
        /*0004*/ 	.word	index@(_Z22colorToGrayscaleKernelPhS_ii)
        /*0008*/ 	.word	0x0000000a


	//----- nvinfo : EIATTR_FRAME_SIZE
	.align		4
.L_1:
        /*000c*/ 	.byte	0x04, 0x11
        /*000e*/ 	.short	(.L_3 - .L_2)
	.align		4
.L_2:
        /*0010*/ 	.word	index@(_Z22colorToGrayscaleKernelPhS_ii)
        /*0014*/ 	.word	0x00000000


	//----- nvinfo : EIATTR_MIN_STACK_SIZE
	.align		4
.L_3:
        /*0018*/ 	.byte	0x04, 0x12
        /*001a*/ 	.short	(.L_5 - .L_4)
	.align		4
.L_4:
        /*001c*/ 	.word	index@(_Z22colorToGrayscaleKernelPhS_ii)
        /*0020*/ 	.word	0x00000000
.L_5:


//--------------------- .nv.compat                --------------------------
	.section	.nv.compat,"",@"SHT_CUDA_COMPAT_INFO"
	.align	4
        /*0000*/ 	.byte	0x02, 0x09, 0x00, 0x00, 0x02, 0x02, 0x01, 0x00, 0x02, 0x05, 0x05, 0x00, 0x03, 0x07, 0x01, 0x01
        /*0010*/ 	.byte	0x02, 0x03, 0x00, 0x00, 0x02, 0x06, 0x01, 0x00, 0x04, 0x0b, 0x08, 0x00, 0x09, 0x00, 0x00, 0x00
        /*0020*/ 	.byte	0x00, 0x00, 0x00, 0x00


//--------------------- .nv.info._Z22colorToGrayscaleKernelPhS_ii --------------------------
	.section	.nv.info._Z22colorToGrayscaleKernelPhS_ii,"",@"SHT_CUDA_INFO"
	.sectionflags	@""
	.align	4


	//----- nvinfo : EIATTR_CUDA_API_VERSION
	.align		4
        /*0000*/ 	.byte	0x04, 0x37
        /*0002*/ 	.short	(.L_7 - .L_6)
.L_6:
        /*0004*/ 	.word	0x00000082


	//----- nvinfo : EIATTR_KPARAM_INFO
	.align		4
.L_7:
        /*0008*/ 	.byte	0x04, 0x17
        /*000a*/ 	.short	(.L_9 - .L_8)
.L_8:
        /*000c*/ 	.word	0x00000000
        /*0010*/ 	.short	0x0003
        /*0012*/ 	.short	0x0014
        /*0014*/ 	.byte	0x00, 0xf0, 0x11, 0x00


	//----- nvinfo : EIATTR_KPARAM_INFO
	.align		4
.L_9:
        /*0018*/ 	.byte	0x04, 0x17
        /*001a*/ 	.short	(.L_11 - .L_10)
.L_10:
        /*001c*/ 	.word	0x00000000
        /*0020*/ 	.short	0x0002
        /*0022*/ 	.short	0x0010
        /*0024*/ 	.byte	0x00, 0xf0, 0x11, 0x00


	//----- nvinfo : EIATTR_KPARAM_INFO
	.align		4
.L_11:
        /*0028*/ 	.byte	0x04, 0x17
        /*002a*/ 	.short	(.L_13 - .L_12)
.L_12:
        /*002c*/ 	.word	0x00000000
        /*0030*/ 	.short	0x0001
        /*0032*/ 	.short	0x0008
        /*0034*/ 	.byte	0x00, 0xf5, 0x21, 0x00


	//----- nvinfo : EIATTR_KPARAM_INFO
	.align		4
.L_13:
        /*0038*/ 	.byte	0x04, 0x17
        /*003a*/ 	.short	(.L_15 - .L_14)
.L_14:
        /*003c*/ 	.word	0x00000000
        /*0040*/ 	.short	0x0000
        /*0042*/ 	.short	0x0000
        /*0044*/ 	.byte	0x00, 0xf5, 0x21, 0x00


	//----- nvinfo : EIATTR_SPARSE_MMA_MASK
	.align		4
.L_15:
        /*0048*/ 	.byte	0x03, 0x50
        /*004a*/ 	.short	0x0000


	//----- nvinfo : EIATTR_MAXREG_COUNT
	.align		4
        /*004c*/ 	.byte	0x03, 0x1b
        /*004e*/ 	.short	0x00ff


	//----- nvinfo : EIATTR_MERCURY_ISA_VERSION
	.align		4
        /*0050*/ 	.byte	0x03, 0x5f
        /*0052*/ 	.short	0x0101


	//----- nvinfo : EIATTR_VRC_CTA_INIT_COUNT
	.align		4
        /*0054*/ 	.byte	0x02, 0x4a
	.zero		1
	.zero		1


	//----- nvinfo : EIATTR_EXIT_INSTR_OFFSETS
	.align		4
        /*0058*/ 	.byte	0x04, 0x1c
        /*005a*/ 	.short	(.L_17 - .L_16)


	//   ....[0]....
.L_16:
        /*005c*/ 	.word	0x000000c0


	//   ....[1]....
        /*0060*/ 	.word	0x00000200


	//----- nvinfo : EIATTR_CBANK_PARAM_SIZE
	.align		4
.L_17:
        /*0064*/ 	.byte	0x03, 0x19
        /*0066*/ 	.short	0x0018


	//----- nvinfo : EIATTR_PARAM_CBANK
	.align		4
        /*0068*/ 	.byte	0x04, 0x0a
        /*006a*/ 	.short	(.L_19 - .L_18)
	.align		4
.L_18:
        /*006c*/ 	.word	index@(.nv.constant0._Z22colorToGrayscaleKernelPhS_ii)
        /*0070*/ 	.short	0x0380
        /*0072*/ 	.short	0x0018


	//----- nvinfo : EIATTR_SW_WAR
	.align		4
.L_19:
        /*0074*/ 	.byte	0x04, 0x36
        /*0076*/ 	.short	(.L_21 - .L_20)
.L_20:
        /*0078*/ 	.word	0x00000008
.L_21:


//--------------------- .nv.callgraph             --------------------------
	.section	.nv.callgraph,"",@"SHT_CUDA_CALLGRAPH"
	.align	4
	.sectionentsize	8
	.align		4
        /*0000*/ 	.word	0x00000000
	.align		4
        /*0004*/ 	.word	0xffffffff
	.align		4
        /*0008*/ 	.word	0x00000000
	.align		4
        /*000c*/ 	.word	0xfffffffe
	.align		4
        /*0010*/ 	.word	0x00000000
	.align		4
        /*0014*/ 	.word	0xfffffffd
	.align		4
        /*0018*/ 	.word	0x00000000
	.align		4
        /*001c*/ 	.word	0xfffffffc


//--------------------- .text._Z22colorToGrayscaleKernelPhS_ii --------------------------
	.section	.text._Z22colorToGrayscaleKernelPhS_ii,"ax",@progbits
	.align	128
        .global         _Z22colorToGrayscaleKernelPhS_ii
        .type           _Z22colorToGrayscaleKernelPhS_ii,@function
        .size           _Z22colorToGrayscaleKernelPhS_ii,(.L_x_1 - _Z22colorToGrayscaleKernelPhS_ii)
        .other          _Z22colorToGrayscaleKernelPhS_ii,@"STO_CUDA_ENTRY STV_DEFAULT"
_Z22colorToGrayscaleKernelPhS_ii:
.text._Z22colorToGrayscaleKernelPhS_ii:
[----:B------:R-:W-:Y:S01]  /*0000*/  LDC R1, c[0x0][0x37c] ;  /* 0x0000df00ff017b82 */ /* 0x000fe20000000800 */
[----:B------:R-:W0:Y:S01]  /*0010*/  S2R R3, SR_CTAID.Y ;  /* 0x0000000000037919 */ /* 0x000e220000002600 */
[----:B------:R-:W1:Y:S01]  /*0020*/  LDCU UR4, c[0x0][0x360] ;  /* 0x00006c00ff0477ac */ /* 0x000e620008000800 */
[----:B------:R-:W0:Y:S01]  /*0030*/  S2R R2, SR_TID.Y ;  /* 0x0000000000027919 */ /* 0x000e220000002200 */
[----:B------:R-:W0:Y:S01]  /*0040*/  LDCU UR5, c[0x0][0x364] ;  /* 0x00006c80ff0577ac */ /* 0x000e220008000800 */
[----:B------:R-:W1:Y:S01]  /*0050*/  S2R R0, SR_CTAID.X ;  /* 0x0000000000007919 */ /* 0x000e620000002500 */
[----:B------:R-:W2:Y:S01]  /*0060*/  LDCU.64 UR6, c[0x0][0x390] ;  /* 0x00007200ff0677ac */ /* 0x000ea20008000a00 */
[----:B------:R-:W1:Y:S01]  /*0070*/  S2R R5, SR_TID.X ;  /* 0x0000000000057919 */ /* 0x000e620000002100 */
[----:B0-----:R-:W-:-:S05]  /*0080*/  IMAD R3, R3, UR5, R2 ;  /* 0x0000000503037c24 */ /* 0x001fca000f8e0202 */
[----:B--2---:R-:W-:Y:S01]  /*0090*/  ISETP.GE.AND P0, PT, R3, UR7, PT ;  /* 0x0000000703007c0c */ /* 0x004fe2000bf06270 */
[----:B-1----:R-:W-:-:S05]  /*00a0*/  IMAD R0, R0, UR4, R5 ;  /* 0x0000000400007c24 */ /* 0x002fca000f8e0205 */
[----:B------:R-:W-:-:S13]  /*00b0*/  ISETP.GE.OR P0, PT, R0, UR6, P0 ;  /* 0x0000000600007c0c */ /* 0x000fda0008706670 */
[----:B------:R-:W-:Y:S05]  /*00c0*/  @P0 EXIT ;  /* 0x000000000000094d */ /* 0x000fea0003800000 */
[----:B------:R-:W0:Y:S01]  /*00d0*/  LDCU.128 UR8, c[0x0][0x380] ;  /* 0x00007000ff0877ac */ /* 0x000e220008000c00 */
[----:B------:R-:W-:Y:S01]  /*00e0*/  IMAD R0, R3, UR6, R0 ;  /* 0x0000000603007c24 */ /* 0x000fe2000f8e0200 */
[----:B------:R-:W1:Y:S03]  /*00f0*/  LDCU.64 UR4, c[0x0][0x358] ;  /* 0x00006b00ff0477ac */ /* 0x000e660008000a00 */
[----:B------:R-:W-:-:S05]  /*0100*/  IMAD R3, R0, 0x3, RZ ;  /* 0x0000000300037824 */ /* 0x000fca00078e02ff */
[----:B0-----:R-:W-:-:S04]  /*0110*/  IADD3 R2, P0, PT, R3, UR10, RZ ;  /* 0x0000000a03027c10 */ /* 0x001fc8000ff1e0ff */
[----:B------:R-:W-:-:S05]  /*0120*/  LEA.HI.X.SX32 R3, R3, UR11, 0x1, P0 ;  /* 0x0000000b03037c11 */ /* 0x000fca00080f0eff */
[----:B-1----:R-:W2:Y:S04]  /*0130*/  LDG.E.U8 R5, desc[UR4][R2.64+0x1] ;  /* 0x0000010402057981 */ /* 0x002ea8000c1e1100 */
[----:B------:R-:W3:Y:S04]  /*0140*/  LDG.E.U8 R4, desc[UR4][R2.64] ;  /* 0x0000000402047981 */ /* 0x000ee8000c1e1100 */
[----:B------:R-:W4:Y:S01]  /*0150*/  LDG.E.U8 R6, desc[UR4][R2.64+0x2] ;  /* 0x0000020402067981 */ /* 0x000f22000c1e1100 */
[----:B--2---:R-:W-:Y:S02]  /*0160*/  I2FP.F32.U32 R5, R5 ;  /* 0x0000000500057245 */ /* 0x004fe40000201000 */
[----:B---3--:R-:W-:-:S03]  /*0170*/  I2FP.F32.U32 R4, R4 ;  /* 0x0000000400047245 */ /* 0x008fc60000201000 */
[----:B------:R-:W-:Y:S01]  /*0180*/  FMUL R5, R5, 0.72000002861022949219 ;  /* 0x3f3851ec05057820 */ /* 0x000fe20000400000 */
[----:B----4-:R-:W-:-:S03]  /*0190*/  I2FP.F32.U32 R7, R6 ;  /* 0x0000000600077245 */ /* 0x010fc60000201000 */
[----:B------:R-:W-:-:S04]  /*01a0*/  FFMA R4, R4, 0.20999999344348907471, R5 ;  /* 0x3e570a3d04047823 */ /* 0x000fc80000000005 */
[----:B------:R-:W-:Y:S01]  /*01b0*/  FFMA R7, R7, 0.070000000298023223877, R4 ;  /* 0x3d8f5c2907077823 */ /* 0x000fe20000000004 */
[----:B------:R-:W-:-:S04]  /*01c0*/  IADD3 R4, P0, PT, R0, UR8, RZ ;  /* 0x0000000800047c10 */ /* 0x000fc8000ff1e0ff */
[----:B------:R-:W-:Y:S01]  /*01d0*/  LEA.HI.X.SX32 R5, R0, UR9, 0x1, P0 ;  /* 0x0000000900057c11 */ /* 0x000fe200080f0eff */
[----:B------:R-:W0:Y:S04]  /*01e0*/  F2I.U32.TRUNC.NTZ R7, R7 ;  /* 0x0000000700077305 */ /* 0x000e28000020f000 */
[----:B0-----:R-:W-:Y:S01]  /*01f0*/  STG.E.U8 desc[UR4][R4.64], R7 ;  /* 0x0000000704007986 */ /* 0x001fe2000c101104 */
[----:B------:R-:W-:Y:S05]  /*0200*/  EXIT ;  /* 0x000000000000794d */ /* 0x000fea0003800000 */
.L_x_0:
[----:B------:R-:W-:-:S00]  /*0210*/  BRA `(.L_x_0) ;  /* 0xfffffffc00fc7947 */ /* 0x000fc0000383ffff */
[----:B------:R-:W-:-:S00]  /*0220*/  NOP ;  /* 0x0000000000007918 */ /* 0x000fc00000000000 */
        /* <DEDUP_REMOVED lines=13> */
.L_x_1:


//--------------------- .nv.shared.reserved.0     --------------------------
	.section	.nv.shared.reserved.0,"aw",@nobits
	.weak		__nv_reservedSMEM_offset_0_alias
	.size		__nv_reservedSMEM_offset_0_alias, 0, 64
	.other		__nv_reservedSMEM_offset_0_alias,@"STO_CUDA_RESERVED_SHARED STV_DEFAULT"
__nv_reservedSMEM_offset_0_alias:
	.zero		0
	.zero		64


//--------------------- .nv.constant0._Z22colorToGrayscaleKernelPhS_ii --------------------------
	.section	.nv.constant0._Z22colorToGrayscaleKernelPhS_ii,"a",@progbits
	.sectionflags	@""
	.align	4
.nv.constant0._Z22colorToGrayscaleKernelPhS_ii:
	.zero		920


//--------------------- SYMBOLS --------------------------

	.type		.nv.reservedSmem.offset0,@object
	.size		.nv.reservedSmem.offset0,0x4
